	.headerflags	@"EF_CUDA_TEXMODE_UNIFIED EF_CUDA_64BIT_ADDRESS EF_CUDA_ACCELERATORS EF_CUDA_SM90 EF_CUDA_VIRTUAL_SM(EF_CUDA_SM90)"
	.elftype	@"ET_EXEC"


//--------------------- .nv.info                  --------------------------
	.section	.nv.info,"",@"SHT_CUDA_INFO"
	.align	4


	//----- nvinfo : EIATTR_REGCOUNT
	.align		4
        /*0000*/ 	.byte	0x04, 0x2f
        /*0002*/ 	.short	(.L_3 - .L_2)
	.align		4
.L_2:
        /*0004*/ 	.word	index@(triton_poi_fused__native_batch_norm_legit_no_training_relu_24)
        /*0008*/ 	.word	0x00000020


	//----- nvinfo : EIATTR_MIN_STACK_SIZE
	.align		4
.L_3:
        /*000c*/ 	.byte	0x04, 0x12
        /*000e*/ 	.short	(.L_5 - .L_4)
	.align		4
.L_4:
        /*0010*/ 	.word	index@(triton_poi_fused__native_batch_norm_legit_no_training_relu_24)
        /*0014*/ 	.word	0x00000000


	//----- nvinfo : EIATTR_FRAME_SIZE
	.align		4
.L_5:
        /*0018*/ 	.byte	0x04, 0x11
        /*001a*/ 	.short	(.L_7 - .L_6)
	.align		4
.L_6:
        /*001c*/ 	.word	index@(triton_poi_fused__native_batch_norm_legit_no_training_relu_24)
        /*0020*/ 	.word	0x00000000


	//----- nvinfo : EIATTR_MIN_STACK_SIZE
	.align		4
.L_7:
        /*0024*/ 	.byte	0x04, 0x12
        /*0026*/ 	.short	(.L_9 - .L_8)
	.align		4
.L_8:
        /*0028*/ 	.word	index@(triton_poi_fused__native_batch_norm_legit_no_training_relu_24)
        /*002c*/ 	.word	0x00000000
.L_9:


//--------------------- .nv.info.triton_poi_fused__native_batch_norm_legit_no_training_relu_24 --------------------------
	.section	.nv.info.triton_poi_fused__native_batch_norm_legit_no_training_relu_24,"",@"SHT_CUDA_INFO"
	.sectionflags	@""
	.align	4


	//----- nvinfo : EIATTR_CUDA_API_VERSION
	.align		4
        /*0000*/ 	.byte	0x04, 0x37
        /*0002*/ 	.short	(.L_11 - .L_10)
.L_10:
        /*0004*/ 	.word	0x0000007c


	//----- nvinfo : EIATTR_KPARAM_INFO
	.align		4
.L_11:
        /*0008*/ 	.byte	0x04, 0x17
        /*000a*/ 	.short	(.L_13 - .L_12)
.L_12:
        /*000c*/ 	.word	0x00000000
        /*0010*/ 	.short	0x0006
        /*0012*/ 	.short	0x0030
        /*0014*/ 	.byte	0x00, 0xf0, 0x11, 0x00


	//----- nvinfo : EIATTR_KPARAM_INFO
	.align		4
.L_13:
        /*0018*/ 	.byte	0x04, 0x17
        /*001a*/ 	.short	(.L_15 - .L_14)
.L_14:
        /*001c*/ 	.word	0x00000000
        /*0020*/ 	.short	0x0005
        /*0022*/ 	.short	0x0028
        /*0024*/ 	.byte	0x00, 0xf4, 0x21, 0x00


	//----- nvinfo : EIATTR_KPARAM_INFO
	.align		4
.L_15:
        /*0028*/ 	.byte	0x04, 0x17
        /*002a*/ 	.short	(.L_17 - .L_16)
.L_16:
        /*002c*/ 	.word	0x00000000
        /*0030*/ 	.short	0x0004
        /*0032*/ 	.short	0x0020
        /*0034*/ 	.byte	0x00, 0xf4, 0x21, 0x00


	//----- nvinfo : EIATTR_KPARAM_INFO
	.align		4
.L_17:
        /*0038*/ 	.byte	0x04, 0x17
        /*003a*/ 	.short	(.L_19 - .L_18)
.L_18:
        /*003c*/ 	.word	0x00000000
        /*0040*/ 	.short	0x0003
        /*0042*/ 	.short	0x0018
        /*0044*/ 	.byte	0x00, 0xf4, 0x21, 0x00


	//----- nvinfo : EIATTR_KPARAM_INFO
	.align		4
.L_19:
        /*0048*/ 	.byte	0x04, 0x17
        /*004a*/ 	.short	(.L_21 - .L_20)
.L_20:
        /*004c*/ 	.word	0x00000000
        /*0050*/ 	.short	0x0002
        /*0052*/ 	.short	0x0010
        /*0054*/ 	.byte	0x00, 0xf4, 0x21, 0x00


	//----- nvinfo : EIATTR_KPARAM_INFO
	.align		4
.L_21:
        /*0058*/ 	.byte	0x04, 0x17
        /*005a*/ 	.short	(.L_23 - .L_22)
.L_22:
        /*005c*/ 	.word	0x00000000
        /*0060*/ 	.short	0x0001
        /*0062*/ 	.short	0x0008
        /*0064*/ 	.byte	0x00, 0xf4, 0x21, 0x00


	//----- nvinfo : EIATTR_KPARAM_INFO
	.align		4
.L_23:
        /*0068*/ 	.byte	0x04, 0x17
        /*006a*/ 	.short	(.L_25 - .L_24)
.L_24:
        /*006c*/ 	.word	0x00000000
        /*0070*/ 	.short	0x0000
        /*0072*/ 	.short	0x0000
        /*0074*/ 	.byte	0x00, 0xf4, 0x21, 0x00


	//----- nvinfo : EIATTR_SPARSE_MMA_MASK
	.align		4
.L_25:
        /*0078*/ 	.byte	0x03, 0x50
        /*007a*/ 	.short	0x0000


	//----- nvinfo : EIATTR_MAXREG_COUNT
	.align		4
        /*007c*/ 	.byte	0x03, 0x1b
        /*007e*/ 	.short	0x00ff


	//----- nvinfo : EIATTR_EXIT_INSTR_OFFSETS
	.align		4
        /*0080*/ 	.byte	0x04, 0x1c
        /*0082*/ 	.short	(.L_27 - .L_26)


	//   ....[0]....
.L_26:
        /*0084*/ 	.word	0x00000700


	//----- nvinfo : EIATTR_REQNTID
	.align		4
.L_27:
        /*0088*/ 	.byte	0x04, 0x10
        /*008a*/ 	.short	(.L_29 - .L_28)
.L_28:
        /*008c*/ 	.word	0x00000080
        /*0090*/ 	.word	0x00000001
        /*0094*/ 	.word	0x00000001


	//----- nvinfo : EIATTR_CBANK_PARAM_SIZE
	.align		4
.L_29:
        /*0098*/ 	.byte	0x03, 0x19
        /*009a*/ 	.short	0x0034


	//----- nvinfo : EIATTR_PARAM_CBANK
	.align		4
        /*009c*/ 	.byte	0x04, 0x0a
        /*009e*/ 	.short	(.L_31 - .L_30)
	.align		4
.L_30:
        /*00a0*/ 	.word	index@(.nv.constant0.triton_poi_fused__native_batch_norm_legit_no_training_relu_24)
        /*00a4*/ 	.short	0x0210
        /*00a6*/ 	.short	0x0034


	//----- nvinfo : EIATTR_SW_WAR
	.align		4
.L_31:
        /*00a8*/ 	.byte	0x04, 0x36
        /*00aa*/ 	.short	(.L_33 - .L_32)
.L_32:
        /*00ac*/ 	.word	0x00000008
.L_33:


//--------------------- .nv.callgraph             --------------------------
	.section	.nv.callgraph,"",@"SHT_CUDA_CALLGRAPH"
	.align	4
	.sectionentsize	8
	.align		4
        /*0000*/ 	.word	0x00000000
	.align		4
        /*0004*/ 	.word	0xffffffff
	.align		4
        /*0008*/ 	.word	0x00000000
	.align		4
        /*000c*/ 	.word	0xfffffffe
	.align		4
        /*0010*/ 	.word	0x00000000
	.align		4
        /*0014*/ 	.word	0xfffffffd
	.align		4
        /*0018*/ 	.word	0x00000000
	.align		4
        /*001c*/ 	.word	0xfffffffc


//--------------------- .nv.constant4             --------------------------
	.section	.nv.constant4,"a",@progbits
	.align	8
	.align		8
.nv.constant4:
        /*0000*/ 	.dword	_$_str
	.align		8
        /*0008*/ 	.dword	_$_str_$_2


//--------------------- .text.triton_poi_fused__native_batch_norm_legit_no_training_relu_24 --------------------------
	.section	.text.triton_poi_fused__native_batch_norm_legit_no_training_relu_24,"ax",@progbits
	.align	128
        .global         triton_poi_fused__native_batch_norm_legit_no_training_relu_24
        .type           triton_poi_fused__native_batch_norm_legit_no_training_relu_24,@function
        .size           triton_poi_fused__native_batch_norm_legit_no_training_relu_24,(.L_x_1 - triton_poi_fused__native_batch_norm_legit_no_training_relu_24)
        .other          triton_poi_fused__native_batch_norm_legit_no_training_relu_24,@"STO_CUDA_ENTRY STV_DEFAULT"
triton_poi_fused__native_batch_norm_legit_no_training_relu_24:
.text.triton_poi_fused__native_batch_norm_legit_no_training_relu_24:
[----:B------:R-:W-:Y:S01]  /*0000*/  LDC R1, c[0x0][0x28] ;  /* 0x00000a00ff017b82 */ /* 0x000fe20000000800 */
[----:B------:R-:W1:Y:S01]  /*0010*/  S2R R0, SR_TID.X ;  /* 0x0000000000007919 */ /* 0x000e620000002100 */
[----:B------:R-:W-:Y:S01]  /*0020*/  HFMA2.MMA R4, -RZ, RZ, 0, 0 ;  /* 0x00000000ff047435 */ /* 0x000fe200000001ff */
[----:B------:R-:W-:Y:S01]  /*0030*/  MOV R6, RZ ;  /* 0x000000ff00067202 */ /* 0x000fe20000000f00 */
[----:B------:R-:W-:Y:S01]  /*0040*/  ULDC.64 UR4, c[0x0][0x208] ;  /* 0x0000820000047ab9 */ /* 0x000fe20000000a00 */
[----:B------:R-:W2:Y:S03]  /*0050*/  S2R R5, SR_CTAID.X ;  /* 0x0000000000057919 */ /* 0x000ea60000002500 */
[----:B------:R-:W3:Y:S08]  /*0060*/  LDC.64 R16, c[0x0][0x218] ;  /* 0x00008600ff107b82 */ /* 0x000ef00000000a00 */
[----:B------:R-:W4:Y:S08]  /*0070*/  LDC.64 R14, c[0x0][0x210] ;  /* 0x00008400ff0e7b82 */ /* 0x000f300000000a00 */
[----:B------:R-:W5:Y:S01]  /*0080*/  LDC.64 R12, c[0x0][0x230] ;  /* 0x00008c00ff0c7b82 */ /* 0x000f620000000a00 */
[----:B-1----:R-:W-:-:S02]  /*0090*/  SHF.L.U32 R0, R0, 0x2, RZ ;  /* 0x0000000200007819 */ /* 0x002fc400000006ff */
[----:B--2---:R-:W-:Y:S02]  /*00a0*/  SHF.R.S32.HI R3, RZ, 0x15, R5 ;  /* 0x00000015ff037819 */ /* 0x004fe40000011405 */
[----:B------:R-:W-:Y:S02]  /*00b0*/  LOP3.LUT R0, R0, 0x1fc, RZ, 0xc0, !PT ;  /* 0x000001fc00007812 */ /* 0x000fe400078ec0ff */
[----:B------:R-:W-:Y:S02]  /*00c0*/  SGXT R3, R3, 0x1 ;  /* 0x000000010303781a */ /* 0x000fe40000000200 */
[----:B------:R-:W-:-:S04]  /*00d0*/  LEA R18, R5, R0, 0xa ;  /* 0x0000000005127211 */ /* 0x000fc800078e50ff */
[----:B------:R-:W-:Y:S02]  /*00e0*/  LEA.HI R0, R3, R18, RZ, 0x6 ;  /* 0x0000001203007211 */ /* 0x000fe400078f30ff */
[----:B------:R-:W1:Y:S02]  /*00f0*/  LDC.64 R2, c[0x0][0x220] ;  /* 0x00008800ff027b82 */ /* 0x000e640000000a00 */
[----:B------:R-:W-:Y:S02]  /*0100*/  SHF.R.S32.HI R5, RZ, 0x6, R0 ;  /* 0x00000006ff057819 */ /* 0x000fe40000011400 */
[----:B------:R-:W-:-:S04]  /*0110*/  IADD3 R0, R0, 0x200, RZ ;  /* 0x0000020000007810 */ /* 0x000fc80007ffe0ff */
[----:B------:R-:W-:Y:S01]  /*0120*/  SHF.R.S32.HI R7, RZ, 0x6, R0 ;  /* 0x00000006ff077819 */ /* 0x000fe20000011400 */
[----:B------:R-:W-:-:S04]  /*0130*/  IMAD.HI R0, R5, -0x6db6db6d, R4 ;  /* 0x9249249305007827 */ /* 0x000fc800078e0204 */
[----:B------:R-:W-:Y:S01]  /*0140*/  IMAD.HI R4, R7, -0x6db6db6d, R6 ;  /* 0x9249249307047827 */ /* 0x000fe200078e0206 */
[----:B------:R-:W-:-:S04]  /*0150*/  SHF.R.U32.HI R9, RZ, 0x1f, R0 ;  /* 0x0000001fff097819 */ /* 0x000fc80000011600 */
[----:B------:R-:W-:Y:S02]  /*0160*/  LEA.HI.SX32 R9, R0, R9, 0x18 ;  /* 0x0000000900097211 */ /* 0x000fe400078fc2ff */
[----:B------:R-:W-:-:S03]  /*0170*/  SHF.R.U32.HI R11, RZ, 0x1f, R4 ;  /* 0x0000001fff0b7819 */ /* 0x000fc60000011604 */
[----:B------:R-:W-:Y:S01]  /*0180*/  IMAD R23, R9, -0x1c0, R5 ;  /* 0xfffffe4009177824 */ /* 0x000fe200078e0205 */
[----:B------:R-:W-:-:S03]  /*0190*/  LEA.HI.SX32 R11, R4, R11, 0x18 ;  /* 0x0000000b040b7211 */ /* 0x000fc600078fc2ff */
[----:B-1----:R-:W-:-:S04]  /*01a0*/  IMAD.WIDE R8, R23, 0x4, R2 ;  /* 0x0000000417087825 */ /* 0x002fc800078e0202 */
[----:B------:R-:W-:Y:S01]  /*01b0*/  IMAD R19, R11, -0x1c0, R7 ;  /* 0xfffffe400b137824 */ /* 0x000fe200078e0207 */
[----:B------:R-:W2:Y:S03]  /*01c0*/  LDG.E.EL R20, desc[UR4][R8.64] ;  /* 0x0000000408147981 */ /* 0x000ea6000c2e1900 */
[----:B------:R-:W-:Y:S02]  /*01d0*/  IMAD.WIDE R10, R19, 0x4, R2 ;  /* 0x00000004130a7825 */ /* 0x000fe400078e0202 */
[----:B------:R-:W1:Y:S03]  /*01e0*/  LDC.64 R2, c[0x0][0x228] ;  /* 0x00008a00ff027b82 */ /* 0x000e660000000a00 */
[----:B------:R-:W2:Y:S01]  /*01f0*/  LDG.E.EL R21, desc[UR4][R10.64] ;  /* 0x000000040a157981 */ /* 0x000ea2000c2e1900 */
[----:B---3--:R-:W-:-:S04]  /*0200*/  IMAD.WIDE R26, R23, 0x4, R16 ;  /* 0x00000004171a7825 */ /* 0x008fc800078e0210 */
[----:B----4-:R-:W-:Y:S01]  /*0210*/  IMAD.WIDE R14, R18, 0x4, R14 ;  /* 0x00000004120e7825 */ /* 0x010fe200078e020e */
[----:B------:R-:W3:Y:S04]  /*0220*/  LDG.E.EL R0, desc[UR4][R26.64] ;  /* 0x000000041a007981 */ /* 0x000ee8000c2e1900 */
[----:B------:R-:W3:Y:S01]  /*0230*/  LDG.E.128 R4, desc[UR4][R14.64] ;  /* 0x000000040e047981 */ /* 0x000ee2000c1e1d00 */
[----:B------:R-:W-:-:S03]  /*0240*/  IMAD.WIDE R16, R19, 0x4, R16 ;  /* 0x0000000413107825 */ /* 0x000fc600078e0210 */
[----:B------:R-:W4:Y:S04]  /*0250*/  LDG.E.128 R8, desc[UR4][R14.64+0x800] ;  /* 0x000800040e087981 */ /* 0x000f28000c1e1d00 */
[----:B------:R-:W4:Y:S01]  /*0260*/  LDG.E.EL R16, desc[UR4][R16.64] ;  /* 0x0000000410107981 */ /* 0x000f22000c2e1900 */
[----:B01----:R-:W-:-:S04]  /*0270*/  IMAD.WIDE R24, R23, 0x4, R2 ;  /* 0x0000000417187825 */ /* 0x003fc800078e0202 */
[----:B-----5:R-:W-:Y:S02]  /*0280*/  IMAD.WIDE R22, R23, 0x4, R12 ;  /* 0x0000000417167825 */ /* 0x020fe400078e020c */
[----:B------:R-:W5:Y:S04]  /*0290*/  LDG.E.EL R24, desc[UR4][R24.64] ;  /* 0x0000000418187981 */ /* 0x000f68000c2e1900 */
[----:B------:R-:W5:Y:S01]  /*02a0*/  LDG.E.EL R23, desc[UR4][R22.64] ;  /* 0x0000000416177981 */ /* 0x000f62000c2e1900 */
[----:B------:R-:W-:-:S04]  /*02b0*/  IMAD.WIDE R2, R19, 0x4, R2 ;  /* 0x0000000413027825 */ /* 0x000fc800078e0202 */
[----:B------:R-:W-:Y:S02]  /*02c0*/  IMAD.WIDE R28, R19, 0x4, R12 ;  /* 0x00000004131c7825 */ /* 0x000fe400078e020c */
[----:B------:R0:W4:Y:S04]  /*02d0*/  LDG.E.EL R12, desc[UR4][R2.64] ;  /* 0x00000004020c7981 */ /* 0x000128000c2e1900 */
[----:B------:R-:W4:Y:S01]  /*02e0*/  LDG.E.EL R13, desc[UR4][R28.64] ;  /* 0x000000041c0d7981 */ /* 0x000f22000c2e1900 */
[----:B0-----:R-:W-:Y:S01]  /*02f0*/  HFMA2.MMA R3, -RZ, RZ, 1.625, 0 ;  /* 0x3e800000ff037435 */ /* 0x001fe200000001ff */
[----:B--2---:R-:W-:-:S04]  /*0300*/  FADD R20, R20, 9.9999997473787516356e-06 ;  /* 0x3727c5ac14147421 */ /* 0x004fc80000000000 */
[----:B------:R-:W0:Y:S01]  /*0310*/  MUFU.SQRT R19, R20 ;  /* 0x0000001400137308 */ /* 0x000e220000002000 */
[----:B------:R-:W-:-:S07]  /*0320*/  FADD R21, R21, 9.9999997473787516356e-06 ;  /* 0x3727c5ac15157421 */ /* 0x000fce0000000000 */
[----:B------:R-:W1:Y:S01]  /*0330*/  MUFU.SQRT R25, R21 ;  /* 0x0000001500197308 */ /* 0x000e620000002000 */
[C---:B0-----:R-:W-:Y:S02]  /*0340*/  FSETP.GT.AND P0, PT, R19.reuse, 8.50705917302346158658e+37, PT ;  /* 0x7e8000001300780b */ /* 0x041fe40003f04000 */
[----:B------:R-:W-:Y:S02]  /*0350*/  FSETP.GEU.AND P2, PT, R19, 1.175494350822287508e-38, PT ;  /* 0x008000001300780b */ /* 0x000fe40003f4e000 */
[C---:B-1----:R-:W-:Y:S02]  /*0360*/  FSETP.GT.AND P1, PT, R25.reuse, 8.50705917302346158658e+37, PT ;  /* 0x7e8000001900780b */ /* 0x042fe40003f24000 */
[----:B------:R-:W-:-:S07]  /*0370*/  FSETP.GEU.AND P3, PT, R25, 1.175494350822287508e-38, PT ;  /* 0x008000001900780b */ /* 0x000fce0003f6e000 */
[----:B------:R-:W-:-:S04]  /*0380*/  @P0 FMUL R19, R19, 0.25 ;  /* 0x3e80000013130820 */ /* 0x000fc80000400000 */
[----:B------:R-:W-:Y:S01]  /*0390*/  @!P2 FMUL R19, R19, 16777216 ;  /* 0x4b8000001313a820 */ /* 0x000fe20000400000 */
[----:B------:R-:W-:-:S05]  /*03a0*/  @P1 FMUL R25, R25, 0.25 ;  /* 0x3e80000019191820 */ /* 0x000fca0000400000 */
[----:B------:R-:W0:Y:S01]  /*03b0*/  MUFU.RCP R19, R19 ;  /* 0x0000001300137308 */ /* 0x000e220000001000 */
[----:B------:R-:W-:Y:S01]  /*03c0*/  @!P3 FMUL R25, R25, 16777216 ;  /* 0x4b8000001919b820 */ /* 0x000fe20000400000 */
[----:B------:R-:W-:-:S06]  /*03d0*/  FSEL R2, R3, 1, P0 ;  /* 0x3f80000003027808 */ /* 0x000fcc0000000000 */
[----:B------:R-:W1:Y:S01]  /*03e0*/  MUFU.RCP R14, R25 ;  /* 0x00000019000e7308 */ /* 0x000e620000001000 */
[----:B------:R-:W-:Y:S01]  /*03f0*/  FSEL R3, R3, 1, P1 ;  /* 0x3f80000003037808 */ /* 0x000fe20000800000 */
[----:B------:R-:W-:Y:S01]  /*0400*/  @!P2 FMUL R2, R2, 16777216 ;  /* 0x4b8000000202a820 */ /* 0x000fe20000400000 */
[----:B---3--:R-:W-:-:S03]  /*0410*/  FADD R4, R4, -R0 ;  /* 0x8000000004047221 */ /* 0x008fc60000000000 */
[----:B------:R-:W-:Y:S01]  /*0420*/  @!P3 FMUL R3, R3, 16777216 ;  /* 0x4b8000000303b820 */ /* 0x000fe20000400000 */
[----:B0-----:R-:W-:Y:S01]  /*0430*/  FMUL R15, R19, R2 ;  /* 0x00000002130f7220 */ /* 0x001fe20000400000 */
[--C-:B------:R-:W-:Y:S01]  /*0440*/  FADD R20, R5, -R0.reuse ;  /* 0x8000000005147221 */ /* 0x100fe20000000000 */
[--C-:B------:R-:W-:Y:S01]  /*0450*/  FADD R6, R6, -R0.reuse ;  /* 0x8000000006067221 */ /* 0x100fe20000000000 */
[----:B------:R-:W-:Y:S01]  /*0460*/  FADD R0, R7, -R0 ;  /* 0x8000000007007221 */ /* 0x000fe20000000000 */
[C---:B------:R-:W-:Y:S01]  /*0470*/  FMUL R5, R15.reuse, R4 ;  /* 0x000000040f057220 */ /* 0x040fe20000400000 */
[C---:B------:R-:W-:Y:S01]  /*0480*/  FMUL R4, R15.reuse, R20 ;  /* 0x000000140f047220 */ /* 0x040fe20000400000 */
[----:B-1----:R-:W-:Y:S02]  /*0490*/  FMUL R14, R14, R3 ;  /* 0x000000030e0e7220 */ /* 0x002fe40000400000 */
[----:B------:R-:W0:Y:S01]  /*04a0*/  LDC.64 R2, c[0x0][0x238] ;  /* 0x00008e00ff027b82 */ /* 0x000e220000000a00 */
[C---:B------:R-:W-:Y:S01]  /*04b0*/  FMUL R20, R15.reuse, R6 ;  /* 0x000000060f147220 */ /* 0x040fe20000400000 */
[----:B------:R-:W-:Y:S01]  /*04c0*/  FMUL R6, R15, R0 ;  /* 0x000000000f067220 */ /* 0x000fe20000400000 */
[--C-:B----4-:R-:W-:Y:S01]  /*04d0*/  FADD R7, R8, -R16.reuse ;  /* 0x8000001008077221 */ /* 0x110fe20000000000 */
[--C-:B------:R-:W-:Y:S01]  /*04e0*/  FADD R9, R9, -R16.reuse ;  /* 0x8000001009097221 */ /* 0x100fe20000000000 */
[--C-:B------:R-:W-:Y:S01]  /*04f0*/  FADD R15, R10, -R16.reuse ;  /* 0x800000100a0f7221 */ /* 0x100fe20000000000 */
[C-C-:B-----5:R-:W-:Y:S01]  /*0500*/  FFMA R0, R24.reuse, R5, R23.reuse ;  /* 0x0000000518007223 */ /* 0x160fe20000000017 */
[----:B------:R-:W-:Y:S01]  /*0510*/  FADD R11, R11, -R16 ;  /* 0x800000100b0b7221 */ /* 0x000fe20000000000 */
[C-C-:B------:R-:W-:Y:S01]  /*0520*/  FFMA R4, R24.reuse, R4, R23.reuse ;  /* 0x0000000418047223 */ /* 0x140fe20000000017 */
[C-C-:B------:R-:W-:Y:S01]  /*0530*/  FFMA R5, R24.reuse, R20, R23.reuse ;  /* 0x0000001418057223 */ /* 0x140fe20000000017 */
[----:B------:R-:W-:Y:S01]  /*0540*/  FFMA R23, R24, R6, R23 ;  /* 0x0000000618177223 */ /* 0x000fe20000000017 */
[C---:B------:R-:W-:Y:S01]  /*0550*/  FMUL R7, R14.reuse, R7 ;  /* 0x000000070e077220 */ /* 0x040fe20000400000 */
[C---:B------:R-:W-:Y:S01]  /*0560*/  FMUL R8, R14.reuse, R9 ;  /* 0x000000090e087220 */ /* 0x040fe20000400000 */
[C---:B------:R-:W-:Y:S01]  /*0570*/  FMUL R6, R14.reuse, R15 ;  /* 0x0000000f0e067220 */ /* 0x040fe20000400000 */
[----:B------:R-:W-:Y:S01]  /*0580*/  FMUL R14, R14, R11 ;  /* 0x0000000b0e0e7220 */ /* 0x000fe20000400000 */
[C-C-:B------:R-:W-:Y:S01]  /*0590*/  FFMA R9, R12.reuse, R7, R13.reuse ;  /* 0x000000070c097223 */ /* 0x140fe2000000000d */
[C-C-:B------:R-:W-:Y:S01]  /*05a0*/  FFMA R8, R12.reuse, R8, R13.reuse ;  /* 0x000000080c087223 */ /* 0x140fe2000000000d */
[C-C-:B------:R-:W-:Y:S01]  /*05b0*/  FFMA R10, R12.reuse, R6, R13.reuse ;  /* 0x000000060c0a7223 */ /* 0x140fe2000000000d */
[----:B------:R-:W-:Y:S01]  /*05c0*/  FFMA R14, R12, R14, R13 ;  /* 0x0000000e0c0e7223 */ /* 0x000fe2000000000d */
[----:B------:R-:W-:-:S02]  /*05d0*/  FSETP.GEU.AND P6, PT, R23, RZ, PT ;  /* 0x000000ff1700720b */ /* 0x000fc40003fce000 */
[----:B------:R-:W-:Y:S02]  /*05e0*/  FSETP.GEU.AND P0, PT, R5, RZ, PT ;  /* 0x000000ff0500720b */ /* 0x000fe40003f0e000 */
[----:B------:R-:W-:Y:S02]  /*05f0*/  FSETP.GEU.AND P1, PT, R4, RZ, PT ;  /* 0x000000ff0400720b */ /* 0x000fe40003f2e000 */
[----:B------:R-:W-:Y:S02]  /*0600*/  FSETP.GEU.AND P3, PT, R14, RZ, PT ;  /* 0x000000ff0e00720b */ /* 0x000fe40003f6e000 */
[----:B------:R-:W-:Y:S02]  /*0610*/  SEL R7, R23, RZ, P6 ;  /* 0x000000ff17077207 */ /* 0x000fe40003000000 */
[----:B------:R-:W-:Y:S02]  /*0620*/  FSETP.GEU.AND P2, PT, R0, RZ, PT ;  /* 0x000000ff0000720b */ /* 0x000fe40003f4e000 */
[----:B------:R-:W-:-:S02]  /*0630*/  FSETP.GEU.AND P4, PT, R10, RZ, PT ;  /* 0x000000ff0a00720b */ /* 0x000fc40003f8e000 */
[----:B------:R-:W-:Y:S02]  /*0640*/  FSETP.GEU.AND P5, PT, R9, RZ, PT ;  /* 0x000000ff0900720b */ /* 0x000fe40003fae000 */
[----:B------:R-:W-:Y:S02]  /*0650*/  FSETP.GEU.AND P6, PT, R8, RZ, PT ;  /* 0x000000ff0800720b */ /* 0x000fe40003fce000 */
[----:B------:R-:W-:Y:S01]  /*0660*/  SEL R6, R5, RZ, P0 ;  /* 0x000000ff05067207 */ /* 0x000fe20000000000 */
[----:B0-----:R-:W-:Y:S01]  /*0670*/  IMAD.WIDE R2, R18, 0x4, R2 ;  /* 0x0000000412027825 */ /* 0x001fe200078e0202 */
[----:B------:R-:W-:Y:S02]  /*0680*/  SEL R5, R4, RZ, P1 ;  /* 0x000000ff04057207 */ /* 0x000fe40000800000 */
[----:B------:R-:W-:Y:S02]  /*0690*/  SEL R15, R14, RZ, P3 ;  /* 0x000000ff0e0f7207 */ /* 0x000fe40001800000 */
[----:B------:R-:W-:-:S02]  /*06a0*/  SEL R4, R0, RZ, P2 ;  /* 0x000000ff00047207 */ /* 0x000fc40001000000 */
[----:B------:R-:W-:Y:S02]  /*06b0*/  SEL R14, R10, RZ, P4 ;  /* 0x000000ff0a0e7207 */ /* 0x000fe40002000000 */
[----:B------:R-:W-:Y:S02]  /*06c0*/  SEL R12, R9, RZ, P5 ;  /* 0x000000ff090c7207 */ /* 0x000fe40002800000 */
[----:B------:R-:W-:Y:S01]  /*06d0*/  SEL R13, R8, RZ, P6 ;  /* 0x000000ff080d7207 */ /* 0x000fe20003000000 */
[----:B------:R-:W-:Y:S04]  /*06e0*/  STG.E.128 desc[UR4][R2.64], R4 ;  /* 0x0000000402007986 */ /* 0x000fe8000c101d04 */
[----:B------:R-:W-:Y:S01]  /*06f0*/  STG.E.128 desc[UR4][R2.64+0x800], R12 ;  /* 0x0008000c02007986 */ /* 0x000fe2000c101d04 */
[----:B------:R-:W-:Y:S05]  /*0700*/  EXIT ;  /* 0x000000000000794d */ /* 0x000fea0003800000 */
.L_x_0:
[----:B------:R-:W-:-:S00]  /*0710*/  BRA `(.L_x_0) ;  /* 0xfffffffc00fc7947 */ /* 0x000fc0000383ffff */
[----:B------:R-:W-:-:S00]  /*0720*/  NOP ;  /* 0x0000000000007918 */ /* 0x000fc00000000000 */
        /* <DEDUP_REMOVED lines=13> */
.L_x_1:


//--------------------- .nv.global.init           --------------------------
	.section	.nv.global.init,"aw",@progbits
.nv.global.init:
	.type		_$_str,@object
	.size		_$_str,(_$_str_$_2 - _$_str)
_$_str:
        /*0000*/ 	.byte	0x5f, 0x5f, 0x43, 0x55, 0x44, 0x41, 0x5f, 0x46, 0x54, 0x5a, 0x00
	.type		_$_str_$_2,@object
	.size		_$_str_$_2,(.L_1 - _$_str_$_2)
_$_str_$_2:
        /*000b*/ 	.byte	0x5f, 0x5f, 0x43, 0x55, 0x44, 0x41, 0x5f, 0x50, 0x52, 0x45, 0x43, 0x5f, 0x53, 0x51, 0x52, 0x54
        /*001b*/ 	.byte	0x00
.L_1:


//--------------------- .nv.constant0.triton_poi_fused__native_batch_norm_legit_no_training_relu_24 --------------------------
	.section	.nv.constant0.triton_poi_fused__native_batch_norm_legit_no_training_relu_24,"a",@progbits
	.sectionflags	@""
	.align	4
.nv.constant0.triton_poi_fused__native_batch_norm_legit_no_training_relu_24:
	.zero		580
